//
// Generated by NVIDIA NVVM Compiler
//
// Compiler Build ID: CL-36424714
// Cuda compilation tools, release 13.0, V13.0.88
// Based on NVVM 20.0.0
//

.version 9.0
.target sm_100
.address_size 64

	// .globl	_Z27gemm_block_order_row_kernelPKfS0_Pfiiiii

.visible .entry _Z27gemm_block_order_row_kernelPKfS0_Pfiiiii(
	.param .u64 .ptr .align 1 _Z27gemm_block_order_row_kernelPKfS0_Pfiiiii_param_0,
	.param .u64 .ptr .align 1 _Z27gemm_block_order_row_kernelPKfS0_Pfiiiii_param_1,
	.param .u64 .ptr .align 1 _Z27gemm_block_order_row_kernelPKfS0_Pfiiiii_param_2,
	.param .u32 _Z27gemm_block_order_row_kernelPKfS0_Pfiiiii_param_3,
	.param .u32 _Z27gemm_block_order_row_kernelPKfS0_Pfiiiii_param_4,
	.param .u32 _Z27gemm_block_order_row_kernelPKfS0_Pfiiiii_param_5,
	.param .u32 _Z27gemm_block_order_row_kernelPKfS0_Pfiiiii_param_6,
	.param .u32 _Z27gemm_block_order_row_kernelPKfS0_Pfiiiii_param_7
)
{
	.reg .pred 	%p<14>;
	.reg .b32 	%r<50>;
	.reg .b32 	%f<68>;
	.reg .b64 	%rd<40>;

	ld.param.u64 	%rd5, [_Z27gemm_block_order_row_kernelPKfS0_Pfiiiii_param_0];
	ld.param.u64 	%rd6, [_Z27gemm_block_order_row_kernelPKfS0_Pfiiiii_param_1];
	ld.param.u64 	%rd4, [_Z27gemm_block_order_row_kernelPKfS0_Pfiiiii_param_2];
	ld.param.u32 	%r21, [_Z27gemm_block_order_row_kernelPKfS0_Pfiiiii_param_3];
	ld.param.u32 	%r22, [_Z27gemm_block_order_row_kernelPKfS0_Pfiiiii_param_4];
	ld.param.u32 	%r23, [_Z27gemm_block_order_row_kernelPKfS0_Pfiiiii_param_5];
	ld.param.u32 	%r25, [_Z27gemm_block_order_row_kernelPKfS0_Pfiiiii_param_6];
	ld.param.u32 	%r24, [_Z27gemm_block_order_row_kernelPKfS0_Pfiiiii_param_7];
	cvta.to.global.u64 	%rd1, %rd6;
	cvta.to.global.u64 	%rd2, %rd5;
	mov.u32 	%r1, %ctaid.x;
	mul.lo.s32 	%r26, %r24, %r25;
	setp.ge.s32 	%p1, %r1, %r26;
	@%p1 bra 	$L__BB0_15;
	div.s32 	%r27, %r1, %r24;
	mul.lo.s32 	%r28, %r27, %r24;
	sub.s32 	%r29, %r1, %r28;
	shl.b32 	%r30, %r27, 4;
	mov.u32 	%r31, %tid.y;
	add.s32 	%r2, %r30, %r31;
	shl.b32 	%r32, %r29, 4;
	mov.u32 	%r33, %tid.x;
	add.s32 	%r34, %r32, %r33;
	setp.ge.s32 	%p2, %r2, %r21;
	setp.ge.s32 	%p3, %r34, %r22;
	or.pred  	%p4, %p2, %p3;
	@%p4 bra 	$L__BB0_15;
	setp.lt.s32 	%p5, %r23, 1;
	mov.f32 	%f67, 0f00000000;
	@%p5 bra 	$L__BB0_14;
	mul.lo.s32 	%r4, %r2, %r23;
	and.b32  	%r5, %r23, 7;
	setp.lt.u32 	%p6, %r23, 8;
	mov.f32 	%f67, 0f00000000;
	mov.b32 	%r48, 0;
	@%p6 bra 	$L__BB0_6;
	and.b32  	%r48, %r23, 2147483640;
	neg.s32 	%r46, %r48;
	shl.b32 	%r8, %r22, 3;
	add.s64 	%rd3, %rd2, 16;
	mov.f32 	%f67, 0f00000000;
	mul.wide.s32 	%rd11, %r22, 4;
	mov.u32 	%r44, %r4;
	mov.u32 	%r45, %r34;
$L__BB0_5:
	.pragma "nounroll";
	mul.wide.s32 	%rd7, %r44, 4;
	add.s64 	%rd8, %rd3, %rd7;
	ld.global.nc.f32 	%f17, [%rd8+-16];
	mul.wide.s32 	%rd9, %r45, 4;
	add.s64 	%rd10, %rd1, %rd9;
	ld.global.nc.f32 	%f18, [%rd10];
	fma.rn.f32 	%f19, %f17, %f18, %f67;
	ld.global.nc.f32 	%f20, [%rd8+-12];
	add.s64 	%rd12, %rd10, %rd11;
	ld.global.nc.f32 	%f21, [%rd12];
	fma.rn.f32 	%f22, %f20, %f21, %f19;
	ld.global.nc.f32 	%f23, [%rd8+-8];
	add.s64 	%rd13, %rd12, %rd11;
	ld.global.nc.f32 	%f24, [%rd13];
	fma.rn.f32 	%f25, %f23, %f24, %f22;
	ld.global.nc.f32 	%f26, [%rd8+-4];
	add.s64 	%rd14, %rd13, %rd11;
	ld.global.nc.f32 	%f27, [%rd14];
	fma.rn.f32 	%f28, %f26, %f27, %f25;
	ld.global.nc.f32 	%f29, [%rd8];
	add.s64 	%rd15, %rd14, %rd11;
	ld.global.nc.f32 	%f30, [%rd15];
	fma.rn.f32 	%f31, %f29, %f30, %f28;
	ld.global.nc.f32 	%f32, [%rd8+4];
	add.s64 	%rd16, %rd15, %rd11;
	ld.global.nc.f32 	%f33, [%rd16];
	fma.rn.f32 	%f34, %f32, %f33, %f31;
	ld.global.nc.f32 	%f35, [%rd8+8];
	add.s64 	%rd17, %rd16, %rd11;
	ld.global.nc.f32 	%f36, [%rd17];
	fma.rn.f32 	%f37, %f35, %f36, %f34;
	ld.global.nc.f32 	%f38, [%rd8+12];
	add.s64 	%rd18, %rd17, %rd11;
	ld.global.nc.f32 	%f39, [%rd18];
	fma.rn.f32 	%f67, %f38, %f39, %f37;
	add.s32 	%r46, %r46, 8;
	add.s32 	%r45, %r45, %r8;
	add.s32 	%r44, %r44, 8;
	setp.ne.s32 	%p7, %r46, 0;
	@%p7 bra 	$L__BB0_5;
$L__BB0_6:
	setp.eq.s32 	%p8, %r5, 0;
	@%p8 bra 	$L__BB0_14;
	and.b32  	%r16, %r23, 3;
	setp.lt.u32 	%p9, %r5, 4;
	@%p9 bra 	$L__BB0_9;
	add.s32 	%r36, %r48, %r4;
	mul.wide.s32 	%rd19, %r36, 4;
	add.s64 	%rd20, %rd2, %rd19;
	ld.global.nc.f32 	%f41, [%rd20];
	mad.lo.s32 	%r37, %r48, %r22, %r34;
	mul.wide.s32 	%rd21, %r37, 4;
	add.s64 	%rd22, %rd1, %rd21;
	ld.global.nc.f32 	%f42, [%rd22];
	fma.rn.f32 	%f43, %f41, %f42, %f67;
	ld.global.nc.f32 	%f44, [%rd20+4];
	mul.wide.s32 	%rd23, %r22, 4;
	add.s64 	%rd24, %rd22, %rd23;
	ld.global.nc.f32 	%f45, [%rd24];
	fma.rn.f32 	%f46, %f44, %f45, %f43;
	ld.global.nc.f32 	%f47, [%rd20+8];
	add.s64 	%rd25, %rd24, %rd23;
	ld.global.nc.f32 	%f48, [%rd25];
	fma.rn.f32 	%f49, %f47, %f48, %f46;
	ld.global.nc.f32 	%f50, [%rd20+12];
	add.s64 	%rd26, %rd25, %rd23;
	ld.global.nc.f32 	%f51, [%rd26];
	fma.rn.f32 	%f67, %f50, %f51, %f49;
	add.s32 	%r48, %r48, 4;
$L__BB0_9:
	setp.eq.s32 	%p10, %r16, 0;
	@%p10 bra 	$L__BB0_14;
	setp.eq.s32 	%p11, %r16, 1;
	@%p11 bra 	$L__BB0_12;
	add.s32 	%r38, %r48, %r4;
	mul.wide.s32 	%rd27, %r38, 4;
	add.s64 	%rd28, %rd2, %rd27;
	ld.global.nc.f32 	%f53, [%rd28];
	mad.lo.s32 	%r39, %r48, %r22, %r34;
	mul.wide.s32 	%rd29, %r39, 4;
	add.s64 	%rd30, %rd1, %rd29;
	ld.global.nc.f32 	%f54, [%rd30];
	fma.rn.f32 	%f55, %f53, %f54, %f67;
	ld.global.nc.f32 	%f56, [%rd28+4];
	mul.wide.s32 	%rd31, %r22, 4;
	add.s64 	%rd32, %rd30, %rd31;
	ld.global.nc.f32 	%f57, [%rd32];
	fma.rn.f32 	%f67, %f56, %f57, %f55;
	add.s32 	%r48, %r48, 2;
$L__BB0_12:
	and.b32  	%r40, %r23, 1;
	setp.eq.b32 	%p12, %r40, 1;
	not.pred 	%p13, %p12;
	@%p13 bra 	$L__BB0_14;
	add.s32 	%r41, %r48, %r4;
	mul.wide.s32 	%rd33, %r41, 4;
	add.s64 	%rd34, %rd2, %rd33;
	ld.global.nc.f32 	%f58, [%rd34];
	mad.lo.s32 	%r42, %r48, %r22, %r34;
	mul.wide.s32 	%rd35, %r42, 4;
	add.s64 	%rd36, %rd1, %rd35;
	ld.global.nc.f32 	%f59, [%rd36];
	fma.rn.f32 	%f67, %f58, %f59, %f67;
$L__BB0_14:
	mad.lo.s32 	%r43, %r2, %r22, %r34;
	cvta.to.global.u64 	%rd37, %rd4;
	mul.wide.s32 	%rd38, %r43, 4;
	add.s64 	%rd39, %rd37, %rd38;
	st.global.f32 	[%rd39], %f67;
$L__BB0_15:
	ret;

}
	// .globl	_Z27gemm_block_order_col_kernelPKfS0_Pfiiiii
.visible .entry _Z27gemm_block_order_col_kernelPKfS0_Pfiiiii(
	.param .u64 .ptr .align 1 _Z27gemm_block_order_col_kernelPKfS0_Pfiiiii_param_0,
	.param .u64 .ptr .align 1 _Z27gemm_block_order_col_kernelPKfS0_Pfiiiii_param_1,
	.param .u64 .ptr .align 1 _Z27gemm_block_order_col_kernelPKfS0_Pfiiiii_param_2,
	.param .u32 _Z27gemm_block_order_col_kernelPKfS0_Pfiiiii_param_3,
	.param .u32 _Z27gemm_block_order_col_kernelPKfS0_Pfiiiii_param_4,
	.param .u32 _Z27gemm_block_order_col_kernelPKfS0_Pfiiiii_param_5,
	.param .u32 _Z27gemm_block_order_col_kernelPKfS0_Pfiiiii_param_6,
	.param .u32 _Z27gemm_block_order_col_kernelPKfS0_Pfiiiii_param_7
)
{
	.reg .pred 	%p<14>;
	.reg .b32 	%r<50>;
	.reg .b32 	%f<68>;
	.reg .b64 	%rd<40>;

	ld.param.u64 	%rd5, [_Z27gemm_block_order_col_kernelPKfS0_Pfiiiii_param_0];
	ld.param.u64 	%rd6, [_Z27gemm_block_order_col_kernelPKfS0_Pfiiiii_param_1];
	ld.param.u64 	%rd4, [_Z27gemm_block_order_col_kernelPKfS0_Pfiiiii_param_2];
	ld.param.u32 	%r21, [_Z27gemm_block_order_col_kernelPKfS0_Pfiiiii_param_3];
	ld.param.u32 	%r22, [_Z27gemm_block_order_col_kernelPKfS0_Pfiiiii_param_4];
	ld.param.u32 	%r23, [_Z27gemm_block_order_col_kernelPKfS0_Pfiiiii_param_5];
	ld.param.u32 	%r24, [_Z27gemm_block_order_col_kernelPKfS0_Pfiiiii_param_6];
	ld.param.u32 	%r25, [_Z27gemm_block_order_col_kernelPKfS0_Pfiiiii_param_7];
	cvta.to.global.u64 	%rd1, %rd6;
	cvta.to.global.u64 	%rd2, %rd5;
	mov.u32 	%r1, %ctaid.x;
	mul.lo.s32 	%r26, %r25, %r24;
	setp.ge.s32 	%p1, %r1, %r26;
	@%p1 bra 	$L__BB1_15;
	div.s32 	%r27, %r1, %r24;
	mul.lo.s32 	%r28, %r27, %r24;
	sub.s32 	%r29, %r1, %r28;
	shl.b32 	%r30, %r29, 4;
	mov.u32 	%r31, %tid.y;
	add.s32 	%r2, %r30, %r31;
	shl.b32 	%r32, %r27, 4;
	mov.u32 	%r33, %tid.x;
	add.s32 	%r34, %r32, %r33;
	setp.ge.s32 	%p2, %r2, %r21;
	setp.ge.s32 	%p3, %r34, %r22;
	or.pred  	%p4, %p2, %p3;
	@%p4 bra 	$L__BB1_15;
	setp.lt.s32 	%p5, %r23, 1;
	mov.f32 	%f67, 0f00000000;
	@%p5 bra 	$L__BB1_14;
	mul.lo.s32 	%r4, %r2, %r23;
	and.b32  	%r5, %r23, 7;
	setp.lt.u32 	%p6, %r23, 8;
	mov.f32 	%f67, 0f00000000;
	mov.b32 	%r48, 0;
	@%p6 bra 	$L__BB1_6;
	and.b32  	%r48, %r23, 2147483640;
	neg.s32 	%r46, %r48;
	shl.b32 	%r8, %r22, 3;
	add.s64 	%rd3, %rd2, 16;
	mov.f32 	%f67, 0f00000000;
	mul.wide.s32 	%rd11, %r22, 4;
	mov.u32 	%r44, %r4;
	mov.u32 	%r45, %r34;
$L__BB1_5:
	.pragma "nounroll";
	mul.wide.s32 	%rd7, %r44, 4;
	add.s64 	%rd8, %rd3, %rd7;
	ld.global.nc.f32 	%f17, [%rd8+-16];
	mul.wide.s32 	%rd9, %r45, 4;
	add.s64 	%rd10, %rd1, %rd9;
	ld.global.nc.f32 	%f18, [%rd10];
	fma.rn.f32 	%f19, %f17, %f18, %f67;
	ld.global.nc.f32 	%f20, [%rd8+-12];
	add.s64 	%rd12, %rd10, %rd11;
	ld.global.nc.f32 	%f21, [%rd12];
	fma.rn.f32 	%f22, %f20, %f21, %f19;
	ld.global.nc.f32 	%f23, [%rd8+-8];
	add.s64 	%rd13, %rd12, %rd11;
	ld.global.nc.f32 	%f24, [%rd13];
	fma.rn.f32 	%f25, %f23, %f24, %f22;
	ld.global.nc.f32 	%f26, [%rd8+-4];
	add.s64 	%rd14, %rd13, %rd11;
	ld.global.nc.f32 	%f27, [%rd14];
	fma.rn.f32 	%f28, %f26, %f27, %f25;
	ld.global.nc.f32 	%f29, [%rd8];
	add.s64 	%rd15, %rd14, %rd11;
	ld.global.nc.f32 	%f30, [%rd15];
	fma.rn.f32 	%f31, %f29, %f30, %f28;
	ld.global.nc.f32 	%f32, [%rd8+4];
	add.s64 	%rd16, %rd15, %rd11;
	ld.global.nc.f32 	%f33, [%rd16];
	fma.rn.f32 	%f34, %f32, %f33, %f31;
	ld.global.nc.f32 	%f35, [%rd8+8];
	add.s64 	%rd17, %rd16, %rd11;
	ld.global.nc.f32 	%f36, [%rd17];
	fma.rn.f32 	%f37, %f35, %f36, %f34;
	ld.global.nc.f32 	%f38, [%rd8+12];
	add.s64 	%rd18, %rd17, %rd11;
	ld.global.nc.f32 	%f39, [%rd18];
	fma.rn.f32 	%f67, %f38, %f39, %f37;
	add.s32 	%r46, %r46, 8;
	add.s32 	%r45, %r45, %r8;
	add.s32 	%r44, %r44, 8;
	setp.ne.s32 	%p7, %r46, 0;
	@%p7 bra 	$L__BB1_5;
$L__BB1_6:
	setp.eq.s32 	%p8, %r5, 0;
	@%p8 bra 	$L__BB1_14;
	and.b32  	%r16, %r23, 3;
	setp.lt.u32 	%p9, %r5, 4;
	@%p9 bra 	$L__BB1_9;
	add.s32 	%r36, %r48, %r4;
	mul.wide.s32 	%rd19, %r36, 4;
	add.s64 	%rd20, %rd2, %rd19;
	ld.global.nc.f32 	%f41, [%rd20];
	mad.lo.s32 	%r37, %r48, %r22, %r34;
	mul.wide.s32 	%rd21, %r37, 4;
	add.s64 	%rd22, %rd1, %rd21;
	ld.global.nc.f32 	%f42, [%rd22];
	fma.rn.f32 	%f43, %f41, %f42, %f67;
	ld.global.nc.f32 	%f44, [%rd20+4];
	mul.wide.s32 	%rd23, %r22, 4;
	add.s64 	%rd24, %rd22, %rd23;
	ld.global.nc.f32 	%f45, [%rd24];
	fma.rn.f32 	%f46, %f44, %f45, %f43;
	ld.global.nc.f32 	%f47, [%rd20+8];
	add.s64 	%rd25, %rd24, %rd23;
	ld.global.nc.f32 	%f48, [%rd25];
	fma.rn.f32 	%f49, %f47, %f48, %f46;
	ld.global.nc.f32 	%f50, [%rd20+12];
	add.s64 	%rd26, %rd25, %rd23;
	ld.global.nc.f32 	%f51, [%rd26];
	fma.rn.f32 	%f67, %f50, %f51, %f49;
	add.s32 	%r48, %r48, 4;
$L__BB1_9:
	setp.eq.s32 	%p10, %r16, 0;
	@%p10 bra 	$L__BB1_14;
	setp.eq.s32 	%p11, %r16, 1;
	@%p11 bra 	$L__BB1_12;
	add.s32 	%r38, %r48, %r4;
	mul.wide.s32 	%rd27, %r38, 4;
	add.s64 	%rd28, %rd2, %rd27;
	ld.global.nc.f32 	%f53, [%rd28];
	mad.lo.s32 	%r39, %r48, %r22, %r34;
	mul.wide.s32 	%rd29, %r39, 4;
	add.s64 	%rd30, %rd1, %rd29;
	ld.global.nc.f32 	%f54, [%rd30];
	fma.rn.f32 	%f55, %f53, %f54, %f67;
	ld.global.nc.f32 	%f56, [%rd28+4];
	mul.wide.s32 	%rd31, %r22, 4;
	add.s64 	%rd32, %rd30, %rd31;
	ld.global.nc.f32 	%f57, [%rd32];
	fma.rn.f32 	%f67, %f56, %f57, %f55;
	add.s32 	%r48, %r48, 2;
$L__BB1_12:
	and.b32  	%r40, %r23, 1;
	setp.eq.b32 	%p12, %r40, 1;
	not.pred 	%p13, %p12;
	@%p13 bra 	$L__BB1_14;
	add.s32 	%r41, %r48, %r4;
	mul.wide.s32 	%rd33, %r41, 4;
	add.s64 	%rd34, %rd2, %rd33;
	ld.global.nc.f32 	%f58, [%rd34];
	mad.lo.s32 	%r42, %r48, %r22, %r34;
	mul.wide.s32 	%rd35, %r42, 4;
	add.s64 	%rd36, %rd1, %rd35;
	ld.global.nc.f32 	%f59, [%rd36];
	fma.rn.f32 	%f67, %f58, %f59, %f67;
$L__BB1_14:
	mad.lo.s32 	%r43, %r2, %r22, %r34;
	cvta.to.global.u64 	%rd37, %rd4;
	mul.wide.s32 	%rd38, %r43, 4;
	add.s64 	%rd39, %rd37, %rd38;
	st.global.f32 	[%rd39], %f67;
$L__BB1_15:
	ret;

}


// ===== COMPILED SASS (sm_100) =====

	.target	sm_100

	.elftype	@"ET_EXEC"


//--------------------- .note.nv.tkinfo           --------------------------
	.section	.note.nv.tkinfo,"",@"SHT_NOTE"
	.sectionflags	@"SHF_NOTE_NV_TKINFO"
	.tkinfo
        /*0018*/ 	.word	0x00000002
        /*0030*/ 	.string	""
        /*0030*/ 	.string	"ptxas"
        /*0030*/ 	.string	"Cuda compilation tools, release 13.0, V13.0.88"
        /*0030*/ 	.string	"Build cuda_13.0.r13.0/compiler.36424714_0"
        /*0030*/ 	.string	"-arch sm_100 -m 64 "



//--------------------- .note.nv.cuinfo           --------------------------
	.section	.note.nv.cuinfo,"",@"SHT_NOTE"
	.sectionflags	@"SHF_NOTE_NV_CUINFO"
        /*0018*/ 	.short	0x0002
        /*001a*/ 	.short	0x0064
        /*001c*/ 	.short	0x0082
	.zero		2


//--------------------- .nv.info                  --------------------------
	.section	.nv.info,"",@"SHT_CUDA_INFO"
	.align	4


	//----- nvinfo : EIATTR_REGCOUNT
	.align		4
        /*0000*/ 	.byte	0x04, 0x2f
        /*0002*/ 	.short	(.L_1 - .L_0)
	.align		4
.L_0:
        /*0004*/ 	.word	index@(_Z27gemm_block_order_row_kernelPKfS0_Pfiiiii)
        /*0008*/ 	.word	0x00000020


	//----- nvinfo : EIATTR_FRAME_SIZE
	.align		4
.L_1:
        /*000c*/ 	.byte	0x04, 0x11
        /*000e*/ 	.short	(.L_3 - .L_2)
	.align		4
.L_2:
        /*0010*/ 	.word	index@(_Z27gemm_block_order_row_kernelPKfS0_Pfiiiii)
        /*0014*/ 	.word	0x00000000


	//----- nvinfo : EIATTR_REGCOUNT
	.align		4
.L_3:
        /*0018*/ 	.byte	0x04, 0x2f
        /*001a*/ 	.short	(.L_5 - .L_4)
	.align		4
.L_4:
        /*001c*/ 	.word	index@(_Z27gemm_block_order_col_kernelPKfS0_Pfiiiii)
        /*0020*/ 	.word	0x00000020


	//----- nvinfo : EIATTR_FRAME_SIZE
	.align		4
.L_5:
        /*0024*/ 	.byte	0x04, 0x11
        /*0026*/ 	.short	(.L_7 - .L_6)
	.align		4
.L_6:
        /*0028*/ 	.word	index@(_Z27gemm_block_order_col_kernelPKfS0_Pfiiiii)
        /*002c*/ 	.word	0x00000000


	//----- nvinfo : EIATTR_MIN_STACK_SIZE
	.align		4
.L_7:
        /*0030*/ 	.byte	0x04, 0x12
        /*0032*/ 	.short	(.L_9 - .L_8)
	.align		4
.L_8:
        /*0034*/ 	.word	index@(_Z27gemm_block_order_col_kernelPKfS0_Pfiiiii)
        /*0038*/ 	.word	0x00000000


	//----- nvinfo : EIATTR_MIN_STACK_SIZE
	.align		4
.L_9:
        /*003c*/ 	.byte	0x04, 0x12
        /*003e*/ 	.short	(.L_11 - .L_10)
	.align		4
.L_10:
        /*0040*/ 	.word	index@(_Z27gemm_block_order_row_kernelPKfS0_Pfiiiii)
        /*0044*/ 	.word	0x00000000
.L_11:


//--------------------- .nv.compat                --------------------------
	.section	.nv.compat,"",@"SHT_CUDA_COMPAT_INFO"
	.align	4
        /*0000*/ 	.byte	0x02, 0x09, 0x00, 0x00, 0x02, 0x02, 0x01, 0x00, 0x02, 0x05, 0x05, 0x00, 0x03, 0x07, 0x01, 0x01
        /*0010*/ 	.byte	0x02, 0x03, 0x00, 0x00, 0x02, 0x06, 0x01, 0x00, 0x04, 0x0b, 0x08, 0x00, 0x09, 0x00, 0x00, 0x00
        /*0020*/ 	.byte	0x00, 0x00, 0x00, 0x00


//--------------------- .nv.info._Z27gemm_block_order_col_kernelPKfS0_Pfiiiii --------------------------
	.section	.nv.info._Z27gemm_block_order_col_kernelPKfS0_Pfiiiii,"",@"SHT_CUDA_INFO"
	.sectionflags	@""
	.align	4


	//----- nvinfo : EIATTR_CUDA_API_VERSION
	.align		4
        /*0000*/ 	.byte	0x04, 0x37
        /*0002*/ 	.short	(.L_13 - .L_12)
.L_12:
        /*0004*/ 	.word	0x00000082


	//----- nvinfo : EIATTR_KPARAM_INFO
	.align		4
.L_13:
        /*0008*/ 	.byte	0x04, 0x17
        /*000a*/ 	.short	(.L_15 - .L_14)
.L_14:
        /*000c*/ 	.word	0x00000000
        /*0010*/ 	.short	0x0007
        /*0012*/ 	.short	0x0028
        /*0014*/ 	.byte	0x00, 0xf0, 0x11, 0x00


	//----- nvinfo : EIATTR_KPARAM_INFO
	.align		4
.L_15:
        /*0018*/ 	.byte	0x04, 0x17
        /*001a*/ 	.short	(.L_17 - .L_16)
.L_16:
        /*001c*/ 	.word	0x00000000
        /*0020*/ 	.short	0x0006
        /*0022*/ 	.short	0x0024
        /*0024*/ 	.byte	0x00, 0xf0, 0x11, 0x00


	//----- nvinfo : EIATTR_KPARAM_INFO
	.align		4
.L_17:
        /*0028*/ 	.byte	0x04, 0x17
        /*002a*/ 	.short	(.L_19 - .L_18)
.L_18:
        /*002c*/ 	.word	0x00000000
        /*0030*/ 	.short	0x0005
        /*0032*/ 	.short	0x0020
        /*0034*/ 	.byte	0x00, 0xf0, 0x11, 0x00


	//----- nvinfo : EIATTR_KPARAM_INFO
	.align		4
.L_19:
        /*0038*/ 	.byte	0x04, 0x17
        /*003a*/ 	.short	(.L_21 - .L_20)
.L_20:
        /*003c*/ 	.word	0x00000000
        /*0040*/ 	.short	0x0004
        /*0042*/ 	.short	0x001c
        /*0044*/ 	.byte	0x00, 0xf0, 0x11, 0x00


	//----- nvinfo : EIATTR_KPARAM_INFO
	.align		4
.L_21:
        /*0048*/ 	.byte	0x04, 0x17
        /*004a*/ 	.short	(.L_23 - .L_22)
.L_22:
        /*004c*/ 	.word	0x00000000
        /*0050*/ 	.short	0x0003
        /*0052*/ 	.short	0x0018
        /*0054*/ 	.byte	0x00, 0xf0, 0x11, 0x00


	//----- nvinfo : EIATTR_KPARAM_INFO
	.align		4
.L_23:
        /*0058*/ 	.byte	0x04, 0x17
        /*005a*/ 	.short	(.L_25 - .L_24)
.L_24:
        /*005c*/ 	.word	0x00000000
        /*0060*/ 	.short	0x0002
        /*0062*/ 	.short	0x0010
        /*0064*/ 	.byte	0x00, 0xf5, 0x21, 0x00


	//----- nvinfo : EIATTR_KPARAM_INFO
	.align		4
.L_25:
        /*0068*/ 	.byte	0x04, 0x17
        /*006a*/ 	.short	(.L_27 - .L_26)
.L_26:
        /*006c*/ 	.word	0x00000000
        /*0070*/ 	.short	0x0001
        /*0072*/ 	.short	0x0008
        /*0074*/ 	.byte	0x00, 0xf5, 0x21, 0x00


	//----- nvinfo : EIATTR_KPARAM_INFO
	.align		4
.L_27:
        /*0078*/ 	.byte	0x04, 0x17
        /*007a*/ 	.short	(.L_29 - .L_28)
.L_28:
        /*007c*/ 	.word	0x00000000
        /*0080*/ 	.short	0x0000
        /*0082*/ 	.short	0x0000
        /*0084*/ 	.byte	0x00, 0xf5, 0x21, 0x00


	//----- nvinfo : EIATTR_SPARSE_MMA_MASK
	.align		4
.L_29:
        /*0088*/ 	.byte	0x03, 0x50
        /*008a*/ 	.short	0x0000


	//----- nvinfo : EIATTR_MAXREG_COUNT
	.align		4
        /*008c*/ 	.byte	0x03, 0x1b
        /*008e*/ 	.short	0x00ff


	//----- nvinfo : EIATTR_MERCURY_ISA_VERSION
	.align		4
        /*0090*/ 	.byte	0x03, 0x5f
        /*0092*/ 	.short	0x0101


	//----- nvinfo : EIATTR_VRC_CTA_INIT_COUNT
	.align		4
        /*0094*/ 	.byte	0x02, 0x4a
	.zero		1
	.zero		1


	//----- nvinfo : EIATTR_EXIT_INSTR_OFFSETS
	.align		4
        /*0098*/ 	.byte	0x04, 0x1c
        /*009a*/ 	.short	(.L_31 - .L_30)


	//   ....[0]....
.L_30:
        /*009c*/ 	.word	0x00000060


	//   ....[1]....
        /*00a0*/ 	.word	0x00000270


	//   ....[2]....
        /*00a4*/ 	.word	0x000009f0


	//----- nvinfo : EIATTR_CBANK_PARAM_SIZE
	.align		4
.L_31:
        /*00a8*/ 	.byte	0x03, 0x19
        /*00aa*/ 	.short	0x002c


	//----- nvinfo : EIATTR_PARAM_CBANK
	.align		4
        /*00ac*/ 	.byte	0x04, 0x0a
        /*00ae*/ 	.short	(.L_33 - .L_32)
	.align		4
.L_32:
        /*00b0*/ 	.word	index@(.nv.constant0._Z27gemm_block_order_col_kernelPKfS0_Pfiiiii)
        /*00b4*/ 	.short	0x0380
        /*00b6*/ 	.short	0x002c


	//----- nvinfo : EIATTR_SW_WAR
	.align		4
.L_33:
        /*00b8*/ 	.byte	0x04, 0x36
        /*00ba*/ 	.short	(.L_35 - .L_34)
.L_34:
        /*00bc*/ 	.word	0x00000008
.L_35:


//--------------------- .nv.info._Z27gemm_block_order_row_kernelPKfS0_Pfiiiii --------------------------
	.section	.nv.info._Z27gemm_block_order_row_kernelPKfS0_Pfiiiii,"",@"SHT_CUDA_INFO"
	.sectionflags	@""
	.align	4


	//----- nvinfo : EIATTR_CUDA_API_VERSION
	.align		4
        /*0000*/ 	.byte	0x04, 0x37
        /*0002*/ 	.short	(.L_37 - .L_36)
.L_36:
        /*0004*/ 	.word	0x00000082


	//----- nvinfo : EIATTR_KPARAM_INFO
	.align		4
.L_37:
        /*0008*/ 	.byte	0x04, 0x17
        /*000a*/ 	.short	(.L_39 - .L_38)
.L_38:
        /*000c*/ 	.word	0x00000000
        /*0010*/ 	.short	0x0007
        /*0012*/ 	.short	0x0028
        /*0014*/ 	.byte	0x00, 0xf0, 0x11, 0x00


	//----- nvinfo : EIATTR_KPARAM_INFO
	.align		4
.L_39:
        /*0018*/ 	.byte	0x04, 0x17
        /*001a*/ 	.short	(.L_41 - .L_40)
.L_40:
        /*001c*/ 	.word	0x00000000
        /*0020*/ 	.short	0x0006
        /*0022*/ 	.short	0x0024
        /*0024*/ 	.byte	0x00, 0xf0, 0x11, 0x00


	//----- nvinfo : EIATTR_KPARAM_INFO
	.align		4
.L_41:
        /*0028*/ 	.byte	0x04, 0x17
        /*002a*/ 	.short	(.L_43 - .L_42)
.L_42:
        /*002c*/ 	.word	0x00000000
        /*0030*/ 	.short	0x0005
        /*0032*/ 	.short	0x0020
        /*0034*/ 	.byte	0x00, 0xf0, 0x11, 0x00


	//----- nvinfo : EIATTR_KPARAM_INFO
	.align		4
.L_43:
        /*0038*/ 	.byte	0x04, 0x17
        /*003a*/ 	.short	(.L_45 - .L_44)
.L_44:
        /*003c*/ 	.word	0x00000000
        /*0040*/ 	.short	0x0004
        /*0042*/ 	.short	0x001c
        /*0044*/ 	.byte	0x00, 0xf0, 0x11, 0x00


	//----- nvinfo : EIATTR_KPARAM_INFO
	.align		4
.L_45:
        /*0048*/ 	.byte	0x04, 0x17
        /*004a*/ 	.short	(.L_47 - .L_46)
.L_46:
        /*004c*/ 	.word	0x00000000
        /*0050*/ 	.short	0x0003
        /*0052*/ 	.short	0x0018
        /*0054*/ 	.byte	0x00, 0xf0, 0x11, 0x00


	//----- nvinfo : EIATTR_KPARAM_INFO
	.align		4
.L_47:
        /*0058*/ 	.byte	0x04, 0x17
        /*005a*/ 	.short	(.L_49 - .L_48)
.L_48:
        /*005c*/ 	.word	0x00000000
        /*0060*/ 	.short	0x0002
        /*0062*/ 	.short	0x0010
        /*0064*/ 	.byte	0x00, 0xf5, 0x21, 0x00


	//----- nvinfo : EIATTR_KPARAM_INFO
	.align		4
.L_49:
        /*0068*/ 	.byte	0x04, 0x17
        /*006a*/ 	.short	(.L_51 - .L_50)
.L_50:
        /*006c*/ 	.word	0x00000000
        /*0070*/ 	.short	0x0001
        /*0072*/ 	.short	0x0008
        /*0074*/ 	.byte	0x00, 0xf5, 0x21, 0x00


	//----- nvinfo : EIATTR_KPARAM_INFO
	.align		4
.L_51:
        /*0078*/ 	.byte	0x04, 0x17
        /*007a*/ 	.short	(.L_53 - .L_52)
.L_52:
        /*007c*/ 	.word	0x00000000
        /*0080*/ 	.short	0x0000
        /*0082*/ 	.short	0x0000
        /*0084*/ 	.byte	0x00, 0xf5, 0x21, 0x00


	//----- nvinfo : EIATTR_SPARSE_MMA_MASK
	.align		4
.L_53:
        /*0088*/ 	.byte	0x03, 0x50
        /*008a*/ 	.short	0x0000


	//----- nvinfo : EIATTR_MAXREG_COUNT
	.align		4
        /*008c*/ 	.byte	0x03, 0x1b
        /*008e*/ 	.short	0x00ff


	//----- nvinfo : EIATTR_MERCURY_ISA_VERSION
	.align		4
        /*0090*/ 	.byte	0x03, 0x5f
        /*0092*/ 	.short	0x0101


	//----- nvinfo : EIATTR_VRC_CTA_INIT_COUNT
	.align		4
        /*0094*/ 	.byte	0x02, 0x4a
	.zero		1
	.zero		1


	//----- nvinfo : EIATTR_EXIT_INSTR_OFFSETS
	.align		4
        /*0098*/ 	.byte	0x04, 0x1c
        /*009a*/ 	.short	(.L_55 - .L_54)


	//   ....[0]....
.L_54:
        /*009c*/ 	.word	0x00000060


	//   ....[1]....
        /*00a0*/ 	.word	0x00000280


	//   ....[2]....
        /*00a4*/ 	.word	0x00000a00


	//----- nvinfo : EIATTR_CBANK_PARAM_SIZE
	.align		4
.L_55:
        /*00a8*/ 	.byte	0x03, 0x19
        /*00aa*/ 	.short	0x002c


	//----- nvinfo : EIATTR_PARAM_CBANK
	.align		4
        /*00ac*/ 	.byte	0x04, 0x0a
        /*00ae*/ 	.short	(.L_57 - .L_56)
	.align		4
.L_56:
        /*00b0*/ 	.word	index@(.nv.constant0._Z27gemm_block_order_row_kernelPKfS0_Pfiiiii)
        /*00b4*/ 	.short	0x0380
        /*00b6*/ 	.short	0x002c


	//----- nvinfo : EIATTR_SW_WAR
	.align		4
.L_57:
        /*00b8*/ 	.byte	0x04, 0x36
        /*00ba*/ 	.short	(.L_59 - .L_58)
.L_58:
        /*00bc*/ 	.word	0x00000008
.L_59:


//--------------------- .nv.callgraph             --------------------------
	.section	.nv.callgraph,"",@"SHT_CUDA_CALLGRAPH"
	.align	4
	.sectionentsize	8
	.align		4
        /*0000*/ 	.word	0x00000000
	.align		4
        /*0004*/ 	.word	0xffffffff
	.align		4
        /*0008*/ 	.word	0x00000000
	.align		4
        /*000c*/ 	.word	0xfffffffe
	.align		4
        /*0010*/ 	.word	0x00000000
	.align		4
        /*0014*/ 	.word	0xfffffffd
	.align		4
        /*0018*/ 	.word	0x00000000
	.align		4
        /*001c*/ 	.word	0xfffffffc


//--------------------- .text._Z27gemm_block_order_col_kernelPKfS0_Pfiiiii --------------------------
	.section	.text._Z27gemm_block_order_col_kernelPKfS0_Pfiiiii,"ax",@progbits
	.align	128
        .global         _Z27gemm_block_order_col_kernelPKfS0_Pfiiiii
        .type           _Z27gemm_block_order_col_kernelPKfS0_Pfiiiii,@function
        .size           _Z27gemm_block_order_col_kernelPKfS0_Pfiiiii,(.L_x_10 - _Z27gemm_block_order_col_kernelPKfS0_Pfiiiii)
        .other          _Z27gemm_block_order_col_kernelPKfS0_Pfiiiii,@"STO_CUDA_ENTRY STV_DEFAULT"
_Z27gemm_block_order_col_kernelPKfS0_Pfiiiii:
.text._Z27gemm_block_order_col_kernelPKfS0_Pfiiiii:
[----:B------:R-:W-:Y:S01]  /*0000*/  LDC R1, c[0x0][0x37c] ;  /* 0x0000df00ff017b82 */ /* 0x000fe20000000800 */
[----:B------:R-:W0:Y:S07]  /*0010*/  S2R R5, SR_CTAID.X ;  /* 0x0000000000057919 */ /* 0x000e2e0000002500 */
[----:B------:R-:W1:Y:S01]  /*0020*/  LDC R6, c[0x0][0x3a4] ;  /* 0x0000e900ff067b82 */ /* 0x000e620000000800 */
[----:B------:R-:W1:Y:S02]  /*0030*/  LDCU UR4, c[0x0][0x3a8] ;  /* 0x00007500ff0477ac */ /* 0x000e640008000800 */
[----:B-1----:R-:W-:-:S05]  /*0040*/  IMAD R0, R6, UR4, RZ ;  /* 0x0000000406007c24 */ /* 0x002fca000f8e02ff */
[----:B0-----:R-:W-:-:S13]  /*0050*/  ISETP.GE.AND P0, PT, R5, R0, PT ;  /* 0x000000000500720c */ /* 0x001fda0003f06270 */
[----:B------:R-:W-:Y:S05]  /*0060*/  @P0 EXIT ;  /* 0x000000000000094d */ /* 0x000fea0003800000 */
[----:B------:R-:W-:Y:S02]  /*0070*/  IABS R7, R6 ;  /* 0x0000000600077213 */ /* 0x000fe40000000000 */
[----:B------:R-:W-:Y:S02]  /*0080*/  IABS R8, R5 ;  /* 0x0000000500087213 */ /* 0x000fe40000000000 */
[----:B------:R-:W0:Y:S08]  /*0090*/  I2F.RP R0, R7 ;  /* 0x0000000700007306 */ /* 0x000e300000209400 */
[----:B0-----:R-:W0:Y:S02]  /*00a0*/  MUFU.RCP R0, R0 ;  /* 0x0000000000007308 */ /* 0x001e240000001000 */
[----:B0-----:R-:W-:-:S06]  /*00b0*/  IADD3 R2, PT, PT, R0, 0xffffffe, RZ ;  /* 0x0ffffffe00027810 */ /* 0x001fcc0007ffe0ff */
[----:B------:R0:W1:Y:S02]  /*00c0*/  F2I.FTZ.U32.TRUNC.NTZ R3, R2 ;  /* 0x0000000200037305 */ /* 0x000064000021f000 */
[----:B0-----:R-:W-:Y:S01]  /*00d0*/  HFMA2 R2, -RZ, RZ, 0, 0 ;  /* 0x00000000ff027431 */ /* 0x001fe200000001ff */
[----:B-1----:R-:W-:-:S05]  /*00e0*/  IADD3 R4, PT, PT, RZ, -R3, RZ ;  /* 0x80000003ff047210 */ /* 0x002fca0007ffe0ff */
[----:B------:R-:W-:-:S04]  /*00f0*/  IMAD R9, R4, R7, RZ ;  /* 0x0000000704097224 */ /* 0x000fc800078e02ff */
[----:B------:R-:W-:Y:S02]  /*0100*/  IMAD.HI.U32 R3, R3, R9, R2 ;  /* 0x0000000903037227 */ /* 0x000fe400078e0002 */
[----:B------:R-:W0:Y:S04]  /*0110*/  S2R R9, SR_TID.X ;  /* 0x0000000000097919 */ /* 0x000e280000002100 */
[----:B------:R-:W-:Y:S02]  /*0120*/  IMAD.HI.U32 R4, R3, R8, RZ ;  /* 0x0000000803047227 */ /* 0x000fe400078e00ff */
[----:B------:R-:W1:Y:S03]  /*0130*/  LDC.64 R2, c[0x0][0x398] ;  /* 0x0000e600ff027b82 */ /* 0x000e660000000a00 */
[----:B------:R-:W-:-:S05]  /*0140*/  IADD3 R0, PT, PT, -R4, RZ, RZ ;  /* 0x000000ff04007210 */ /* 0x000fca0007ffe1ff */
[----:B------:R-:W-:-:S05]  /*0150*/  IMAD R0, R7, R0, R8 ;  /* 0x0000000007007224 */ /* 0x000fca00078e0208 */
[----:B------:R-:W-:-:S13]  /*0160*/  ISETP.GT.U32.AND P2, PT, R7, R0, PT ;  /* 0x000000000700720c */ /* 0x000fda0003f44070 */
[-C--:B------:R-:W-:Y:S02]  /*0170*/  @!P2 IADD3 R0, PT, PT, R0, -R7.reuse, RZ ;  /* 0x800000070000a210 */ /* 0x080fe40007ffe0ff */
[----:B------:R-:W-:Y:S02]  /*0180*/  @!P2 IADD3 R4, PT, PT, R4, 0x1, RZ ;  /* 0x000000010404a810 */ /* 0x000fe40007ffe0ff */
[----:B------:R-:W-:Y:S02]  /*0190*/  ISETP.GE.U32.AND P0, PT, R0, R7, PT ;  /* 0x000000070000720c */ /* 0x000fe40003f06070 */
[----:B------:R-:W-:Y:S01]  /*01a0*/  LOP3.LUT R0, R5, R6, RZ, 0x3c, !PT ;  /* 0x0000000605007212 */ /* 0x000fe200078e3cff */
[----:B------:R-:W2:Y:S01]  /*01b0*/  S2R R7, SR_TID.Y ;  /* 0x0000000000077919 */ /* 0x000ea20000002200 */
[----:B------:R-:W-:Y:S02]  /*01c0*/  ISETP.NE.AND P2, PT, R6, RZ, PT ;  /* 0x000000ff0600720c */ /* 0x000fe40003f45270 */
[----:B------:R-:W-:-:S07]  /*01d0*/  ISETP.GE.AND P1, PT, R0, RZ, PT ;  /* 0x000000ff0000720c */ /* 0x000fce0003f26270 */
[----:B------:R-:W-:-:S06]  /*01e0*/  @P0 IADD3 R4, PT, PT, R4, 0x1, RZ ;  /* 0x0000000104040810 */ /* 0x000fcc0007ffe0ff */
[----:B------:R-:W-:Y:S02]  /*01f0*/  @!P1 IADD3 R4, PT, PT, -R4, RZ, RZ ;  /* 0x000000ff04049210 */ /* 0x000fe40007ffe1ff */
[----:B------:R-:W-:-:S04]  /*0200*/  @!P2 LOP3.LUT R4, RZ, R6, RZ, 0x33, !PT ;  /* 0x00000006ff04a212 */ /* 0x000fc800078e33ff */
[C---:B------:R-:W-:Y:S02]  /*0210*/  IADD3 R0, PT, PT, -R4.reuse, RZ, RZ ;  /* 0x000000ff04007210 */ /* 0x040fe40007ffe1ff */
[----:B0-----:R-:W-:-:S03]  /*0220*/  LEA R16, R4, R9, 0x4 ;  /* 0x0000000904107211 */ /* 0x001fc600078e20ff */
[----:B------:R-:W-:Y:S01]  /*0230*/  IMAD R0, R6, R0, R5 ;  /* 0x0000000006007224 */ /* 0x000fe200078e0205 */
[----:B-1----:R-:W-:-:S04]  /*0240*/  ISETP.GE.AND P0, PT, R16, R3, PT ;  /* 0x000000031000720c */ /* 0x002fc80003f06270 */
[----:B--2---:R-:W-:-:S04]  /*0250*/  LEA R0, R0, R7, 0x4 ;  /* 0x0000000700007211 */ /* 0x004fc800078e20ff */
[----:B------:R-:W-:-:S13]  /*0260*/  ISETP.GE.OR P0, PT, R0, R2, P0 ;  /* 0x000000020000720c */ /* 0x000fda0000706670 */
[----:B------:R-:W-:Y:S05]  /*0270*/  @P0 EXIT ;  /* 0x000000000000094d */ /* 0x000fea0003800000 */
[----:B------:R-:W0:Y:S01]  /*0280*/  LDC R17, c[0x0][0x3a0] ;  /* 0x0000e800ff117b82 */ /* 0x000e220000000800 */
[----:B------:R-:W1:Y:S01]  /*0290*/  LDCU.64 UR6, c[0x0][0x358] ;  /* 0x00006b00ff0677ac */ /* 0x000e620008000a00 */
[----:B------:R-:W-:Y:S02]  /*02a0*/  MOV R26, RZ ;  /* 0x000000ff001a7202 */ /* 0x000fe40000000f00 */
[----:B0-----:R-:W-:-:S13]  /*02b0*/  ISETP.GE.AND P0, PT, R17, 0x1, PT ;  /* 0x000000011100780c */ /* 0x001fda0003f06270 */
[----:B-1----:R-:W-:Y:S05]  /*02c0*/  @!P0 BRA `(.L_x_0) ;  /* 0x0000000400b88947 */ /* 0x002fea0003800000 */
[C---:B------:R-:W-:Y:S01]  /*02d0*/  ISETP.GE.U32.AND P0, PT, R17.reuse, 0x8, PT ;  /* 0x000000081100780c */ /* 0x040fe20003f06070 */
[----:B------:R-:W-:Y:S01]  /*02e0*/  IMAD R18, R0, R17, RZ ;  /* 0x0000001100127224 */ /* 0x000fe200078e02ff */
[----:B------:R-:W-:Y:S01]  /*02f0*/  LOP3.LUT R25, R17, 0x7, RZ, 0xc0, !PT ;  /* 0x0000000711197812 */ /* 0x000fe200078ec0ff */
[----:B------:R-:W-:Y:S01]  /*0300*/  IMAD.MOV.U32 R19, RZ, RZ, RZ ;  /* 0x000000ffff137224 */ /* 0x000fe200078e00ff */
[----:B------:R-:W-:Y:S02]  /*0310*/  MOV R26, RZ ;  /* 0x000000ff001a7202 */ /* 0x000fe40000000f00 */
[----:B------:R-:W-:-:S07]  /*0320*/  ISETP.NE.AND P1, PT, R25, RZ, PT ;  /* 0x000000ff1900720c */ /* 0x000fce0003f25270 */
[----:B------:R-:W-:Y:S06]  /*0330*/  @!P0 BRA `(.L_x_1) ;  /* 0x0000000000c48947 */ /* 0x000fec0003800000 */
[----:B------:R-:W0:Y:S01]  /*0340*/  LDCU.64 UR4, c[0x0][0x380] ;  /* 0x00007000ff0477ac */ /* 0x000e220008000a00 */
[----:B------:R-:W-:Y:S01]  /*0350*/  LOP3.LUT R19, R17, 0x7ffffff8, RZ, 0xc0, !PT ;  /* 0x7ffffff811137812 */ /* 0x000fe200078ec0ff */
[----:B------:R-:W-:Y:S01]  /*0360*/  HFMA2 R26, -RZ, RZ, 0, 0 ;  /* 0x00000000ff1a7431 */ /* 0x000fe200000001ff */
[----:B------:R-:W-:Y:S02]  /*0370*/  MOV R2, R18 ;  /* 0x0000001200027202 */ /* 0x000fe40000000f00 */
[----:B------:R-:W-:Y:S02]  /*0380*/  MOV R22, R16 ;  /* 0x0000001000167202 */ /* 0x000fe40000000f00 */
[----:B------:R-:W-:Y:S01]  /*0390*/  IADD3 R20, PT, PT, -R19, RZ, RZ ;  /* 0x000000ff13147210 */ /* 0x000fe20007ffe1ff */
[----:B0-----:R-:W-:-:S04]  /*03a0*/  UIADD3 UR4, UP0, UPT, UR4, 0x10, URZ ;  /* 0x0000001004047890 */ /* 0x001fc8000ff1e0ff */
[----:B------:R-:W-:-:S12]  /*03b0*/  UIADD3.X UR5, UPT, UPT, URZ, UR5, URZ, UP0, !UPT ;  /* 0x00000005ff057290 */ /* 0x000fd800087fe4ff */
.L_x_2:
[----:B------:R-:W0:Y:S01]  /*03c0*/  LDC.64 R14, c[0x0][0x388] ;  /* 0x0000e200ff0e7b82 */ /* 0x000e220000000a00 */
[----:B------:R-:W-:Y:S02]  /*03d0*/  MOV R4, UR4 ;  /* 0x0000000400047c02 */ /* 0x000fe40008000f00 */
[----:B------:R-:W-:-:S03]  /*03e0*/  MOV R5, UR5 ;  /* 0x0000000500057c02 */ /* 0x000fc60008000f00 */
[----:B------:R-:W-:-:S05]  /*03f0*/  IMAD.WIDE R4, R2, 0x4, R4 ;  /* 0x0000000402047825 */ /* 0x000fca00078e0204 */
[----:B------:R-:W2:Y:S04]  /*0400*/  LDG.E.CONSTANT R21, desc[UR6][R4.64+-0x10] ;  /* 0xfffff00604157981 */ /* 0x000ea8000c1e9900 */
[----:B------:R-:W3:Y:S04]  /*0410*/  LDG.E.CONSTANT R23, desc[UR6][R4.64+-0xc] ;  /* 0xfffff40604177981 */ /* 0x000ee8000c1e9900 */
[----:B------:R-:W4:Y:S01]  /*0420*/  LDG.E.CONSTANT R29, desc[UR6][R4.64+-0x8] ;  /* 0xfffff806041d7981 */ /* 0x000f22000c1e9900 */
[----:B0-----:R-:W-:-:S05]  /*0430*/  IMAD.WIDE R14, R22, 0x4, R14 ;  /* 0x00000004160e7825 */ /* 0x001fca00078e020e */
[----:B------:R0:W2:Y:S01]  /*0440*/  LDG.E.CONSTANT R24, desc[UR6][R14.64] ;  /* 0x000000060e187981 */ /* 0x0000a2000c1e9900 */
[----:B------:R-:W-:-:S04]  /*0450*/  IMAD.WIDE R12, R3, 0x4, R14 ;  /* 0x00000004030c7825 */ /* 0x000fc800078e020e */
[C---:B------:R-:W-:Y:S02]  /*0460*/  IMAD.WIDE R6, R3.reuse, 0x4, R12 ;  /* 0x0000000403067825 */ /* 0x040fe400078e020c */
[----:B------:R-:W3:Y:S02]  /*0470*/  LDG.E.CONSTANT R12, desc[UR6][R12.64] ;  /* 0x000000060c0c7981 */ /* 0x000ee4000c1e9900 */
[C---:B------:R-:W-:Y:S02]  /*0480*/  IMAD.WIDE R8, R3.reuse, 0x4, R6 ;  /* 0x0000000403087825 */ /* 0x040fe400078e0206 */
[----:B------:R1:W4:Y:S02]  /*0490*/  LDG.E.CONSTANT R28, desc[UR6][R6.64] ;  /* 0x00000006061c7981 */ /* 0x000324000c1e9900 */
[C---:B------:R-:W-:Y:S02]  /*04a0*/  IMAD.WIDE R10, R3.reuse, 0x4, R8 ;  /* 0x00000004030a7825 */ /* 0x040fe400078e0208 */
[----:B------:R-:W5:Y:S02]  /*04b0*/  LDG.E.CONSTANT R8, desc[UR6][R8.64] ;  /* 0x0000000608087981 */ /* 0x000f64000c1e9900 */
[----:B0-----:R-:W-:-:S05]  /*04c0*/  IMAD.WIDE R14, R3, 0x4, R10 ;  /* 0x00000004030e7825 */ /* 0x001fca00078e020a */
[----:B------:R-:W5:Y:S04]  /*04d0*/  LDG.E.CONSTANT R13, desc[UR6][R14.64] ;  /* 0x000000060e0d7981 */ /* 0x000f68000c1e9900 */
[----:B------:R-:W5:Y:S04]  /*04e0*/  LDG.E.CONSTANT R9, desc[UR6][R10.64] ;  /* 0x000000060a097981 */ /* 0x000f68000c1e9900 */
[----:B------:R-:W5:Y:S04]  /*04f0*/  LDG.E.CONSTANT R11, desc[UR6][R4.64+-0x4] ;  /* 0xfffffc06040b7981 */ /* 0x000f68000c1e9900 */
[----:B------:R-:W5:Y:S01]  /*0500*/  LDG.E.CONSTANT R10, desc[UR6][R4.64+0x8] ;  /* 0x00000806040a7981 */ /* 0x000f62000c1e9900 */
[----:B--2---:R-:W-:Y:S01]  /*0510*/  FFMA R24, R21, R24, R26 ;  /* 0x0000001815187223 */ /* 0x004fe2000000001a */
[----:B------:R-:W-:-:S02]  /*0520*/  IMAD.WIDE R26, R3, 0x4, R14 ;  /* 0x00000004031a7825 */ /* 0x000fc400078e020e */
[----:B------:R-:W2:Y:S04]  /*0530*/  LDG.E.CONSTANT R21, desc[UR6][R4.64] ;  /* 0x0000000604157981 */ /* 0x000ea8000c1e9900 */
[----:B------:R-:W2:Y:S01]  /*0540*/  LDG.E.CONSTANT R14, desc[UR6][R4.64+0x4] ;  /* 0x00000406040e7981 */ /* 0x000ea2000c1e9900 */
[----:B-1----:R-:W-:-:S03]  /*0550*/  IMAD.WIDE R6, R3, 0x4, R26 ;  /* 0x0000000403067825 */ /* 0x002fc600078e021a */
[----:B------:R-:W2:Y:S04]  /*0560*/  LDG.E.CONSTANT R15, desc[UR6][R4.64+0xc] ;  /* 0x00000c06040f7981 */ /* 0x000ea8000c1e9900 */
[----:B------:R-:W2:Y:S04]  /*0570*/  LDG.E.CONSTANT R6, desc[UR6][R6.64] ;  /* 0x0000000606067981 */ /* 0x000ea8000c1e9900 */
[----:B------:R-:W2:Y:S01]  /*0580*/  LDG.E.CONSTANT R5, desc[UR6][R26.64] ;  /* 0x000000061a057981 */ /* 0x000ea2000c1e9900 */
[----:B---3--:R-:W-:Y:S01]  /*0590*/  FFMA R12, R23, R12, R24 ;  /* 0x0000000c170c7223 */ /* 0x008fe20000000018 */
[----:B------:R-:W-:-:S03]  /*05a0*/  VIADD R20, R20, 0x8 ;  /* 0x0000000814147836 */ /* 0x000fc60000000000 */
[----:B----4-:R-:W-:Y:S02]  /*05b0*/  FFMA R12, R29, R28, R12 ;  /* 0x0000001c1d0c7223 */ /* 0x010fe4000000000c */
[----:B------:R-:W-:Y:S02]  /*05c0*/  ISETP.NE.AND P0, PT, R20, RZ, PT ;  /* 0x000000ff1400720c */ /* 0x000fe40003f05270 */
[----:B-----5:R-:W-:Y:S01]  /*05d0*/  FFMA R8, R11, R8, R12 ;  /* 0x000000080b087223 */ /* 0x020fe2000000000c */
[----:B------:R-:W-:Y:S02]  /*05e0*/  LEA R22, R3, R22, 0x3 ;  /* 0x0000001603167211 */ /* 0x000fe400078e18ff */
[----:B------:R-:W-:Y:S01]  /*05f0*/  IADD3 R2, PT, PT, R2, 0x8, RZ ;  /* 0x0000000802027810 */ /* 0x000fe20007ffe0ff */
[----:B--2---:R-:W-:-:S04]  /*0600*/  FFMA R9, R21, R9, R8 ;  /* 0x0000000915097223 */ /* 0x004fc80000000008 */
[----:B------:R-:W-:-:S04]  /*0610*/  FFMA R9, R14, R13, R9 ;  /* 0x0000000d0e097223 */ /* 0x000fc80000000009 */
[----:B------:R-:W-:-:S04]  /*0620*/  FFMA R10, R10, R5, R9 ;  /* 0x000000050a0a7223 */ /* 0x000fc80000000009 */
[----:B------:R-:W-:Y:S01]  /*0630*/  FFMA R26, R15, R6, R10 ;  /* 0x000000060f1a7223 */ /* 0x000fe2000000000a */
[----:B------:R-:W-:Y:S06]  /*0640*/  @P0 BRA `(.L_x_2) ;  /* 0xfffffffc005c0947 */ /* 0x000fec000383ffff */
.L_x_1:
[----:B------:R-:W-:Y:S05]  /*0650*/  @!P1 BRA `(.L_x_0) ;  /* 0x0000000000d49947 */ /* 0x000fea0003800000 */
[----:B------:R-:W-:Y:S02]  /*0660*/  ISETP.GE.U32.AND P0, PT, R25, 0x4, PT ;  /* 0x000000041900780c */ /* 0x000fe40003f06070 */
[----:B------:R-:W-:-:S04]  /*0670*/  LOP3.LUT R2, R17, 0x3, RZ, 0xc0, !PT ;  /* 0x0000000311027812 */ /* 0x000fc800078ec0ff */
[----:B------:R-:W-:-:S07]  /*0680*/  ISETP.NE.AND P1, PT, R2, RZ, PT ;  /* 0x000000ff0200720c */ /* 0x000fce0003f25270 */
[----:B------:R-:W-:Y:S06]  /*0690*/  @!P0 BRA `(.L_x_3) ;  /* 0x0000000000588947 */ /* 0x000fec0003800000 */
[----:B------:R-:W0:Y:S01]  /*06a0*/  LDC.64 R10, c[0x0][0x388] ;  /* 0x0000e200ff0a7b82 */ /* 0x000e220000000a00 */
[----:B------:R-:W-:Y:S01]  /*06b0*/  IMAD R9, R19, R3, R16 ;  /* 0x0000000313097224 */ /* 0x000fe200078e0210 */
[----:B------:R-:W-:-:S06]  /*06c0*/  IADD3 R7, PT, PT, R18, R19, RZ ;  /* 0x0000001312077210 */ /* 0x000fcc0007ffe0ff */
[----:B------:R-:W1:Y:S01]  /*06d0*/  LDC.64 R4, c[0x0][0x380] ;  /* 0x0000e000ff047b82 */ /* 0x000e620000000a00 */
[----:B0-----:R-:W-:-:S04]  /*06e0*/  IMAD.WIDE R10, R9, 0x4, R10 ;  /* 0x00000004090a7825 */ /* 0x001fc800078e020a */
[----:B------:R-:W-:Y:S02]  /*06f0*/  IMAD.WIDE R12, R3, 0x4, R10 ;  /* 0x00000004030c7825 */ /* 0x000fe400078e020a */
[----:B------:R-:W2:Y:S02]  /*0700*/  LDG.E.CONSTANT R10, desc[UR6][R10.64] ;  /* 0x000000060a0a7981 */ /* 0x000ea4000c1e9900 */
[----:B-1----:R-:W-:-:S04]  /*0710*/  IMAD.WIDE R4, R7, 0x4, R4 ;  /* 0x0000000407047825 */ /* 0x002fc800078e0204 */
[C---:B------:R-:W-:Y:S01]  /*0720*/  IMAD.WIDE R6, R3.reuse, 0x4, R12 ;  /* 0x0000000403067825 */ /* 0x040fe200078e020c */
[----:B------:R-:W2:Y:S04]  /*0730*/  LDG.E.CONSTANT R15, desc[UR6][R4.64] ;  /* 0x00000006040f7981 */ /* 0x000ea8000c1e9900 */
[----:B------:R-:W3:Y:S01]  /*0740*/  LDG.E.CONSTANT R12, desc[UR6][R12.64] ;  /* 0x000000060c0c7981 */ /* 0x000ee2000c1e9900 */
[----:B------:R-:W-:-:S03]  /*0750*/  IMAD.WIDE R8, R3, 0x4, R6 ;  /* 0x0000000403087825 */ /* 0x000fc600078e0206 */
[----:B------:R-:W3:Y:S04]  /*0760*/  LDG.E.CONSTANT R14, desc[UR6][R4.64+0x4] ;  /* 0x00000406040e7981 */ /* 0x000ee8000c1e9900 */
[----:B------:R-:W4:Y:S04]  /*0770*/  LDG.E.CONSTANT R20, desc[UR6][R6.64] ;  /* 0x0000000606147981 */ /* 0x000f28000c1e9900 */
[----:B------:R-:W4:Y:S04]  /*0780*/  LDG.E.CONSTANT R21, desc[UR6][R4.64+0x8] ;  /* 0x0000080604157981 */ /* 0x000f28000c1e9900 */
[----:B------:R-:W5:Y:S04]  /*0790*/  LDG.E.CONSTANT R23, desc[UR6][R4.64+0xc] ;  /* 0x00000c0604177981 */ /* 0x000f68000c1e9900 */
[----:B------:R-:W5:Y:S01]  /*07a0*/  LDG.E.CONSTANT R8, desc[UR6][R8.64] ;  /* 0x0000000608087981 */ /* 0x000f62000c1e9900 */
[----:B------:R-:W-:Y:S01]  /*07b0*/  IADD3 R19, PT, PT, R19, 0x4, RZ ;  /* 0x0000000413137810 */ /* 0x000fe20007ffe0ff */
[----:B--2---:R-:W-:-:S04]  /*07c0*/  FFMA R15, R15, R10, R26 ;  /* 0x0000000a0f0f7223 */ /* 0x004fc8000000001a */
[----:B---3--:R-:W-:-:S04]  /*07d0*/  FFMA R14, R14, R12, R15 ;  /* 0x0000000c0e0e7223 */ /* 0x008fc8000000000f */
[----:B----4-:R-:W-:-:S04]  /*07e0*/  FFMA R14, R21, R20, R14 ;  /* 0x00000014150e7223 */ /* 0x010fc8000000000e */
[----:B-----5:R-:W-:-:S07]  /*07f0*/  FFMA R26, R23, R8, R14 ;  /* 0x00000008171a7223 */ /* 0x020fce000000000e */
.L_x_3:
[----:B------:R-:W-:Y:S05]  /*0800*/  @!P1 BRA `(.L_x_0) ;  /* 0x0000000000689947 */ /* 0x000fea0003800000 */
[----:B------:R-:W0:Y:S01]  /*0810*/  LDC.64 R10, c[0x0][0x388] ;  /* 0x0000e200ff0a7b82 */ /* 0x000e220000000a00 */
[----:B------:R-:W-:Y:S02]  /*0820*/  ISETP.NE.AND P0, PT, R2, 0x1, PT ;  /* 0x000000010200780c */ /* 0x000fe40003f05270 */
[----:B------:R-:W-:-:S04]  /*0830*/  LOP3.LUT R17, R17, 0x1, RZ, 0xc0, !PT ;  /* 0x0000000111117812 */ /* 0x000fc800078ec0ff */
[----:B------:R-:W-:Y:S01]  /*0840*/  ISETP.NE.U32.AND P1, PT, R17, 0x1, PT ;  /* 0x000000011100780c */ /* 0x000fe20003f25070 */
[----:B------:R-:W1:Y:S06]  /*0850*/  LDC.64 R8, c[0x0][0x380] ;  /* 0x0000e000ff087b82 */ /* 0x000e6c0000000a00 */
[C---:B------:R-:W-:Y:S01]  /*0860*/  @P0 IMAD R15, R19.reuse, R3, R16 ;  /* 0x00000003130f0224 */ /* 0x040fe200078e0210 */
[----:B------:R-:W-:Y:S01]  /*0870*/  @P0 IADD3 R13, PT, PT, R18, R19, RZ ;  /* 0x00000013120d0210 */ /* 0x000fe20007ffe0ff */
[----:B------:R-:W2:Y:S01]  /*0880*/  LDC.64 R6, c[0x0][0x380] ;  /* 0x0000e000ff067b82 */ /* 0x000ea20000000a00 */
[----:B------:R-:W-:-:S07]  /*0890*/  @P0 IADD3 R19, PT, PT, R19, 0x2, RZ ;  /* 0x0000000213130810 */ /* 0x000fce0007ffe0ff */
[----:B------:R-:W3:Y:S01]  /*08a0*/  LDC.64 R4, c[0x0][0x388] ;  /* 0x0000e200ff047b82 */ /* 0x000ee20000000a00 */
[----:B0-----:R-:W-:Y:S01]  /*08b0*/  @P0 IMAD.WIDE R10, R15, 0x4, R10 ;  /* 0x000000040f0a0825 */ /* 0x001fe200078e020a */
[----:B------:R-:W-:-:S03]  /*08c0*/  @!P1 IADD3 R15, PT, PT, R18, R19, RZ ;  /* 0x00000013120f9210 */ /* 0x000fc60007ffe0ff */
[----:B------:R-:W-:Y:S01]  /*08d0*/  @!P1 IMAD R19, R19, R3, R16 ;  /* 0x0000000313139224 */ /* 0x000fe200078e0210 */
[----:B------:R-:W4:Y:S01]  /*08e0*/  @P0 LDG.E.CONSTANT R2, desc[UR6][R10.64] ;  /* 0x000000060a020981 */ /* 0x000f22000c1e9900 */
[----:B-1----:R-:W-:-:S04]  /*08f0*/  @P0 IMAD.WIDE R8, R13, 0x4, R8 ;  /* 0x000000040d080825 */ /* 0x002fc800078e0208 */
[----:B------:R-:W-:Y:S01]  /*0900*/  @P0 IMAD.WIDE R12, R3, 0x4, R10 ;  /* 0x00000004030c0825 */ /* 0x000fe200078e020a */
[----:B------:R-:W4:Y:S03]  /*0910*/  @P0 LDG.E.CONSTANT R17, desc[UR6][R8.64] ;  /* 0x0000000608110981 */ /* 0x000f26000c1e9900 */
[----:B--2---:R-:W-:Y:S01]  /*0920*/  @!P1 IMAD.WIDE R6, R15, 0x4, R6 ;  /* 0x000000040f069825 */ /* 0x004fe200078e0206 */
[----:B------:R-:W2:Y:S04]  /*0930*/  @P0 LDG.E.CONSTANT R21, desc[UR6][R8.64+0x4] ;  /* 0x0000040608150981 */ /* 0x000ea8000c1e9900 */
[----:B------:R-:W2:Y:S01]  /*0940*/  @P0 LDG.E.CONSTANT R12, desc[UR6][R12.64] ;  /* 0x000000060c0c0981 */ /* 0x000ea2000c1e9900 */
[----:B---3--:R-:W-:-:S03]  /*0950*/  @!P1 IMAD.WIDE R4, R19, 0x4, R4 ;  /* 0x0000000413049825 */ /* 0x008fc600078e0204 */
[----:B------:R-:W3:Y:S04]  /*0960*/  @!P1 LDG.E.CONSTANT R7, desc[UR6][R6.64] ;  /* 0x0000000606079981 */ /* 0x000ee8000c1e9900 */
[----:B------:R-:W3:Y:S01]  /*0970*/  @!P1 LDG.E.CONSTANT R4, desc[UR6][R4.64] ;  /* 0x0000000604049981 */ /* 0x000ee2000c1e9900 */
[----:B----4-:R-:W-:-:S04]  /*0980*/  @P0 FFMA R2, R17, R2, R26 ;  /* 0x0000000211020223 */ /* 0x010fc8000000001a */
[----:B--2---:R-:W-:-:S04]  /*0990*/  @P0 FFMA R26, R21, R12, R2 ;  /* 0x0000000c151a0223 */ /* 0x004fc80000000002 */
[----:B---3--:R-:W-:-:S07]  /*09a0*/  @!P1 FFMA R26, R7, R4, R26 ;  /* 0x00000004071a9223 */ /* 0x008fce000000001a */
.L_x_0:
[----:B------:R-:W0:Y:S01]  /*09b0*/  LDC.64 R4, c[0x0][0x390] ;  /* 0x0000e400ff047b82 */ /* 0x000e220000000a00 */
[----:B------:R-:W-:-:S04]  /*09c0*/  IMAD R3, R0, R3, R16 ;  /* 0x0000000300037224 */ /* 0x000fc800078e0210 */
[----:B0-----:R-:W-:-:S05]  /*09d0*/  IMAD.WIDE R2, R3, 0x4, R4 ;  /* 0x0000000403027825 */ /* 0x001fca00078e0204 */
[----:B------:R-:W-:Y:S01]  /*09e0*/  STG.E desc[UR6][R2.64], R26 ;  /* 0x0000001a02007986 */ /* 0x000fe2000c101906 */
[----:B------:R-:W-:Y:S05]  /*09f0*/  EXIT ;  /* 0x000000000000794d */ /* 0x000fea0003800000 */
.L_x_4:
[----:B------:R-:W-:-:S00]  /*0a00*/  BRA `(.L_x_4) ;  /* 0xfffffffc00fc7947 */ /* 0x000fc0000383ffff */
[----:B------:R-:W-:-:S00]  /*0a10*/  NOP ;  /* 0x0000000000007918 */ /* 0x000fc00000000000 */
        /* <DEDUP_REMOVED lines=14> */
.L_x_10:


//--------------------- .text._Z27gemm_block_order_row_kernelPKfS0_Pfiiiii --------------------------
	.section	.text._Z27gemm_block_order_row_kernelPKfS0_Pfiiiii,"ax",@progbits
	.align	128
        .global         _Z27gemm_block_order_row_kernelPKfS0_Pfiiiii
        .type           _Z27gemm_block_order_row_kernelPKfS0_Pfiiiii,@function
        .size           _Z27gemm_block_order_row_kernelPKfS0_Pfiiiii,(.L_x_11 - _Z27gemm_block_order_row_kernelPKfS0_Pfiiiii)
        .other          _Z27gemm_block_order_row_kernelPKfS0_Pfiiiii,@"STO_CUDA_ENTRY STV_DEFAULT"
_Z27gemm_block_order_row_kernelPKfS0_Pfiiiii:
.text._Z27gemm_block_order_row_kernelPKfS0_Pfiiiii:
[----:B------:R-:W-:Y:S01]  /*0000*/  LDC R1, c[0x0][0x37c] ;  /* 0x0000df00ff017b82 */ /* 0x000fe20000000800 */
[----:B------:R-:W0:Y:S07]  /*0010*/  S2R R5, SR_CTAID.X ;  /* 0x0000000000057919 */ /* 0x000e2e0000002500 */
[----:B------:R-:W1:Y:S01]  /*0020*/  LDC R16, c[0x0][0x3a8] ;  /* 0x0000ea00ff107b82 */ /* 0x000e620000000800 */
[----:B------:R-:W1:Y:S02]  /*0030*/  LDCU UR4, c[0x0][0x3a4] ;  /* 0x00007480ff0477ac */ /* 0x000e640008000800 */
[----:B-1----:R-:W-:-:S05]  /*0040*/  IMAD R0, R16, UR4, RZ ;  /* 0x0000000410007c24 */ /* 0x002fca000f8e02ff */
[----:B0-----:R-:W-:-:S13]  /*0050*/  ISETP.GE.AND P0, PT, R5, R0, PT ;  /* 0x000000000500720c */ /* 0x001fda0003f06270 */
[----:B------:R-:W-:Y:S05]  /*0060*/  @P0 EXIT ;  /* 0x000000000000094d */ /* 0x000fea0003800000 */
[----:B------:R-:W-:-:S04]  /*0070*/  IABS R7, R16 ;  /* 0x0000001000077213 */ /* 0x000fc80000000000 */
[----:B------:R-:W0:Y:S08]  /*0080*/  I2F.RP R0, R7 ;  /* 0x0000000700007306 */ /* 0x000e300000209400 */
[----:B0-----:R-:W0:Y:S02]  /*0090*/  MUFU.RCP R0, R0 ;  /* 0x0000000000007308 */ /* 0x001e240000001000 */
[----:B0-----:R-:W-:-:S06]  /*00a0*/  IADD3 R2, PT, PT, R0, 0xffffffe, RZ ;  /* 0x0ffffffe00027810 */ /* 0x001fcc0007ffe0ff */
[----:B------:R0:W1:Y:S02]  /*00b0*/  F2I.FTZ.U32.TRUNC.NTZ R3, R2 ;  /* 0x0000000200037305 */ /* 0x000064000021f000 */
[----:B0-----:R-:W-:Y:S01]  /*00c0*/  HFMA2 R2, -RZ, RZ, 0, 0 ;  /* 0x00000000ff027431 */ /* 0x001fe200000001ff */
[----:B-1----:R-:W-:-:S05]  /*00d0*/  IADD3 R4, PT, PT, RZ, -R3, RZ ;  /* 0x80000003ff047210 */ /* 0x002fca0007ffe0ff */
[----:B------:R-:W-:Y:S01]  /*00e0*/  IMAD R9, R4, R7, RZ ;  /* 0x0000000704097224 */ /* 0x000fe200078e02ff */
[----:B------:R-:W-:-:S03]  /*00f0*/  IABS R4, R5 ;  /* 0x0000000500047213 */ /* 0x000fc60000000000 */
[----:B------:R-:W-:Y:S02]  /*0100*/  IMAD.HI.U32 R3, R3, R9, R2 ;  /* 0x0000000903037227 */ /* 0x000fe400078e0002 */
[----:B------:R-:W0:Y:S04]  /*0110*/  S2R R9, SR_TID.X ;  /* 0x0000000000097919 */ /* 0x000e280000002100 */
[----:B------:R-:W-:-:S05]  /*0120*/  IMAD.HI.U32 R3, R3, R4, RZ ;  /* 0x0000000403037227 */ /* 0x000fca00078e00ff */
[----:B------:R-:W-:-:S05]  /*0130*/  IADD3 R0, PT, PT, -R3, RZ, RZ ;  /* 0x000000ff03007210 */ /* 0x000fca0007ffe1ff */
[----:B------:R-:W-:-:S05]  /*0140*/  IMAD R0, R7, R0, R4 ;  /* 0x0000000007007224 */ /* 0x000fca00078e0204 */
[----:B------:R-:W-:-:S13]  /*0150*/  ISETP.GT.U32.AND P2, PT, R7, R0, PT ;  /* 0x000000000700720c */ /* 0x000fda0003f44070 */
[-C--:B------:R-:W-:Y:S02]  /*0160*/  @!P2 IADD3 R0, PT, PT, R0, -R7.reuse, RZ ;  /* 0x800000070000a210 */ /* 0x080fe40007ffe0ff */
[----:B------:R-:W-:Y:S02]  /*0170*/  @!P2 IADD3 R3, PT, PT, R3, 0x1, RZ ;  /* 0x000000010303a810 */ /* 0x000fe40007ffe0ff */
[----:B------:R-:W-:Y:S02]  /*0180*/  ISETP.GE.U32.AND P0, PT, R0, R7, PT ;  /* 0x000000070000720c */ /* 0x000fe40003f06070 */
[----:B------:R-:W-:Y:S01]  /*0190*/  LOP3.LUT R0, R5, R16, RZ, 0x3c, !PT ;  /* 0x0000001005007212 */ /* 0x000fe200078e3cff */
[----:B------:R-:W1:Y:S01]  /*01a0*/  S2R R7, SR_TID.Y ;  /* 0x0000000000077919 */ /* 0x000e620000002200 */
[----:B------:R-:W-:Y:S02]  /*01b0*/  ISETP.NE.AND P2, PT, R16, RZ, PT ;  /* 0x000000ff1000720c */ /* 0x000fe40003f45270 */
[----:B------:R-:W-:-:S07]  /*01c0*/  ISETP.GE.AND P1, PT, R0, RZ, PT ;  /* 0x000000ff0000720c */ /* 0x000fce0003f26270 */
[----:B------:R-:W-:-:S04]  /*01d0*/  @P0 IADD3 R3, PT, PT, R3, 0x1, RZ ;  /* 0x0000000103030810 */ /* 0x000fc80007ffe0ff */
[----:B------:R-:W-:Y:S02]  /*01e0*/  MOV R0, R3 ;  /* 0x0000000300007202 */ /* 0x000fe40000000f00 */
[----:B------:R-:W2:Y:S03]  /*01f0*/  LDC.64 R2, c[0x0][0x398] ;  /* 0x0000e600ff027b82 */ /* 0x000ea60000000a00 */
[----:B------:R-:W-:Y:S01]  /*0200*/  @!P1 IMAD.MOV R0, RZ, RZ, -R0 ;  /* 0x000000ffff009224 */ /* 0x000fe200078e0a00 */
[----:B------:R-:W-:-:S04]  /*0210*/  @!P2 LOP3.LUT R0, RZ, R16, RZ, 0x33, !PT ;  /* 0x00000010ff00a212 */ /* 0x000fc800078e33ff */
[----:B------:R-:W-:-:S05]  /*0220*/  IADD3 R4, PT, PT, -R0, RZ, RZ ;  /* 0x000000ff00047210 */ /* 0x000fca0007ffe1ff */
[----:B------:R-:W-:Y:S01]  /*0230*/  IMAD R16, R16, R4, R5 ;  /* 0x0000000410107224 */ /* 0x000fe200078e0205 */
[----:B-1----:R-:W-:-:S04]  /*0240*/  LEA R0, R0, R7, 0x4 ;  /* 0x0000000700007211 */ /* 0x002fc800078e20ff */
[----:B0-----:R-:W-:-:S04]  /*0250*/  LEA R16, R16, R9, 0x4 ;  /* 0x0000000910107211 */ /* 0x001fc800078e20ff */
[----:B--2---:R-:W-:-:S04]  /*0260*/  ISETP.GE.AND P0, PT, R16, R3, PT ;  /* 0x000000031000720c */ /* 0x004fc80003f06270 */
        /* <DEDUP_REMOVED lines=8> */
[----:B------:R-:W-:Y:S01]  /*02f0*/  HFMA2 R26, -RZ, RZ, 0, 0 ;  /* 0x00000000ff1a7431 */ /* 0x000fe200000001ff */
[----:B------:R-:W-:Y:S01]  /*0300*/  LOP3.LUT R25, R17, 0x7, RZ, 0xc0, !PT ;  /* 0x0000000711197812 */ /* 0x000fe200078ec0ff */
[----:B------:R-:W-:Y:S01]  /*0310*/  IMAD R18, R0, R17, RZ ;  /* 0x0000001100127224 */ /* 0x000fe200078e02ff */
[----:B------:R-:W-:Y:S02]  /*0320*/  MOV R19, RZ ;  /* 0x000000ff00137202 */ /* 0x000fe40000000f00 */
[----:B------:R-:W-:-:S07]  /*0330*/  ISETP.NE.AND P1, PT, R25, RZ, PT ;  /* 0x000000ff1900720c */ /* 0x000fce0003f25270 */
[----:B------:R-:W-:Y:S06]  /*0340*/  @!P0 BRA `(.L_x_6) ;  /* 0x0000000000c48947 */ /* 0x000fec0003800000 */
[----:B------:R-:W0:Y:S01]  /*0350*/  LDCU.64 UR4, c[0x0][0x380] ;  /* 0x00007000ff0477ac */ /* 0x000e220008000a00 */
[----:B------:R-:W-:Y:S01]  /*0360*/  LOP3.LUT R19, R17, 0x7ffffff8, RZ, 0xc0, !PT ;  /* 0x7ffffff811137812 */ /* 0x000fe200078ec0ff */
[----:B------:R-:W-:Y:S01]  /*0370*/  IMAD.MOV.U32 R26, RZ, RZ, RZ ;  /* 0x000000ffff1a7224 */ /* 0x000fe200078e00ff */
[----:B------:R-:W-:Y:S02]  /*0380*/  MOV R2, R18 ;  /* 0x0000001200027202 */ /* 0x000fe40000000f00 */
[----:B------:R-:W-:Y:S02]  /*0390*/  MOV R22, R16 ;  /* 0x0000001000167202 */ /* 0x000fe40000000f00 */
[----:B------:R-:W-:Y:S01]  /*03a0*/  IADD3 R20, PT, PT, -R19, RZ, RZ ;  /* 0x000000ff13147210 */ /* 0x000fe20007ffe1ff */
[----:B0-----:R-:W-:-:S04]  /*03b0*/  UIADD3 UR4, UP0, UPT, UR4, 0x10, URZ ;  /* 0x0000001004047890 */ /* 0x001fc8000ff1e0ff */
[----:B------:R-:W-:-:S12]  /*03c0*/  UIADD3.X UR5, UPT, UPT, URZ, UR5, URZ, UP0, !UPT ;  /* 0x00000005ff057290 */ /* 0x000fd800087fe4ff */
.L_x_7:
        /* <DEDUP_REMOVED lines=30> */
[----:B------:R-:W-:-:S03]  /*05b0*/  IADD3 R20, PT, PT, R20, 0x8, RZ ;  /* 0x0000000814147810 */ /* 0x000fc60007ffe0ff */
[----:B----4-:R-:W-:Y:S01]  /*05c0*/  FFMA R12, R29, R28, R12 ;  /* 0x0000001c1d0c7223 */ /* 0x010fe2000000000c */
[----:B------:R-:W-:Y:S01]  /*05d0*/  ISETP.NE.AND P0, PT, R20, RZ, PT ;  /* 0x000000ff1400720c */ /* 0x000fe20003f05270 */
[----:B------:R-:W-:Y:S01]  /*05e0*/  IMAD R22, R3, 0x8, R22 ;  /* 0x0000000803167824 */ /* 0x000fe200078e0216 */
[----:B------:R-:W-:Y:S01]  /*05f0*/  IADD3 R2, PT, PT, R2, 0x8, RZ ;  /* 0x0000000802027810 */ /* 0x000fe20007ffe0ff */
[----:B-----5:R-:W-:-:S04]  /*0600*/  FFMA R8, R11, R8, R12 ;  /* 0x000000080b087223 */ /* 0x020fc8000000000c */
[----:B--2---:R-:W-:-:S04]  /*0610*/  FFMA R9, R21, R9, R8 ;  /* 0x0000000915097223 */ /* 0x004fc80000000008 */
[----:B------:R-:W-:-:S04]  /*0620*/  FFMA R9, R14, R13, R9 ;  /* 0x0000000d0e097223 */ /* 0x000fc80000000009 */
[----:B------:R-:W-:-:S04]  /*0630*/  FFMA R10, R10, R5, R9 ;  /* 0x000000050a0a7223 */ /* 0x000fc80000000009 */
[----:B------:R-:W-:Y:S01]  /*0640*/  FFMA R26, R15, R6, R10 ;  /* 0x000000060f1a7223 */ /* 0x000fe2000000000a */
[----:B------:R-:W-:Y:S06]  /*0650*/  @P0 BRA `(.L_x_7) ;  /* 0xfffffffc005c0947 */ /* 0x000fec000383ffff */
.L_x_6:
        /* <DEDUP_REMOVED lines=27> */
.L_x_8:
        /* <DEDUP_REMOVED lines=27> */
.L_x_5:
[----:B------:R-:W0:Y:S01]  /*09c0*/  LDC.64 R4, c[0x0][0x390] ;  /* 0x0000e400ff047b82 */ /* 0x000e220000000a00 */
[----:B------:R-:W-:-:S04]  /*09d0*/  IMAD R3, R0, R3, R16 ;  /* 0x0000000300037224 */ /* 0x000fc800078e0210 */
[----:B0-----:R-:W-:-:S05]  /*09e0*/  IMAD.WIDE R2, R3, 0x4, R4 ;  /* 0x0000000403027825 */ /* 0x001fca00078e0204 */
[----:B------:R-:W-:Y:S01]  /*09f0*/  STG.E desc[UR6][R2.64], R26 ;  /* 0x0000001a02007986 */ /* 0x000fe2000c101906 */
[----:B------:R-:W-:Y:S05]  /*0a00*/  EXIT ;  /* 0x000000000000794d */ /* 0x000fea0003800000 */
.L_x_9:
        /* <DEDUP_REMOVED lines=15> */
.L_x_11:


//--------------------- .nv.shared.reserved.0     --------------------------
	.section	.nv.shared.reserved.0,"aw",@nobits
	.weak		__nv_reservedSMEM_offset_0_alias
	.size		__nv_reservedSMEM_offset_0_alias, 0, 64
	.other		__nv_reservedSMEM_offset_0_alias,@"STO_CUDA_RESERVED_SHARED STV_DEFAULT"
__nv_reservedSMEM_offset_0_alias:
	.zero		0
	.zero		64


//--------------------- .nv.constant0._Z27gemm_block_order_col_kernelPKfS0_Pfiiiii --------------------------
	.section	.nv.constant0._Z27gemm_block_order_col_kernelPKfS0_Pfiiiii,"a",@progbits
	.sectionflags	@""
	.align	4
.nv.constant0._Z27gemm_block_order_col_kernelPKfS0_Pfiiiii:
	.zero		940


//--------------------- .nv.constant0._Z27gemm_block_order_row_kernelPKfS0_Pfiiiii --------------------------
	.section	.nv.constant0._Z27gemm_block_order_row_kernelPKfS0_Pfiiiii,"a",@progbits
	.sectionflags	@""
	.align	4
.nv.constant0._Z27gemm_block_order_row_kernelPKfS0_Pfiiiii:
	.zero		940


//--------------------- SYMBOLS --------------------------

	.type		.nv.reservedSmem.offset0,@object
	.size		.nv.reservedSmem.offset0,0x4
